//
// Generated by NVIDIA NVVM Compiler
//
// Compiler Build ID: CL-36424714
// Cuda compilation tools, release 13.0, V13.0.88
// Based on NVVM 20.0.0
//

.version 9.0
.target sm_100
.address_size 64

	// .globl	_Z11user_kernelP10SyscallReqiiPc
.extern .func  (.param .b32 func_retval0) vprintf
(
	.param .b64 vprintf_param_0,
	.param .b64 vprintf_param_1
)
;
.global .align 1 .b8 $str[46] = {91, 71, 80, 85, 93, 32, 82, 101, 97, 100, 32, 37, 100, 32, 98, 121, 116, 101, 115, 46, 32, 70, 105, 114, 115, 116, 32, 52, 32, 99, 104, 97, 114, 115, 58, 32, 37, 99, 37, 99, 37, 99, 37, 99, 10};
.global .align 1 .b8 $str$1[29] = {91, 71, 80, 85, 93, 32, 82, 101, 97, 100, 32, 102, 97, 105, 108, 101, 100, 32, 111, 114, 32, 101, 109, 112, 116, 121, 46, 10};

.visible .entry _Z11user_kernelP10SyscallReqiiPc(
	.param .u64 .ptr .align 1 _Z11user_kernelP10SyscallReqiiPc_param_0,
	.param .u32 _Z11user_kernelP10SyscallReqiiPc_param_1,
	.param .u32 _Z11user_kernelP10SyscallReqiiPc_param_2,
	.param .u64 .ptr .align 1 _Z11user_kernelP10SyscallReqiiPc_param_3
)
{
	.local .align 8 .b8 	__local_depot0[24];
	.reg .b64 	%SP;
	.reg .b64 	%SPL;
	.reg .pred 	%p<7>;
	.reg .b32 	%r<22>;
	.reg .b64 	%rd<14>;

	mov.u64 	%SPL, __local_depot0;
	cvta.local.u64 	%SP, %SPL;
	ld.param.u64 	%rd3, [_Z11user_kernelP10SyscallReqiiPc_param_0];
	ld.param.u32 	%r4, [_Z11user_kernelP10SyscallReqiiPc_param_1];
	ld.param.u32 	%r5, [_Z11user_kernelP10SyscallReqiiPc_param_2];
	ld.param.u64 	%rd4, [_Z11user_kernelP10SyscallReqiiPc_param_3];
	setp.lt.s32 	%p1, %r4, 1;
	@%p1 bra 	$L__BB0_4;
	cvta.to.global.u64 	%rd1, %rd3;
	mov.b32 	%r21, 0;
$L__BB0_2:
	mul.wide.u32 	%rd5, %r21, 40;
	add.s64 	%rd2, %rd1, %rd5;
	atom.relaxed.global.cas.b32 	%r7, [%rd2], 0, 1;
	setp.eq.s32 	%p2, %r7, 0;
	@%p2 bra 	$L__BB0_5;
	add.s32 	%r21, %r21, 1;
	setp.eq.s32 	%p3, %r21, %r4;
	@%p3 bra 	$L__BB0_4;
	bra.uni 	$L__BB0_2;
$L__BB0_4:
	mov.u64 	%rd7, $str$1;
	cvta.global.u64 	%rd8, %rd7;
	{ // callseq 0, 0
	.param .b64 param0;
	st.param.b64 	[param0], %rd8;
	.param .b64 param1;
	st.param.b64 	[param1], 0;
	.param .b32 retval0;
	call.uni (retval0), 
	vprintf, 
	(
	param0, 
	param1
	);
	ld.param.b32 	%r13, [retval0];
	} // callseq 0
	bra.uni 	$L__BB0_9;
$L__BB0_5:
	mov.b32 	%r8, 1;
	st.global.u32 	[%rd2+4], %r8;
	st.global.u32 	[%rd2+8], %r5;
	mov.b64 	%rd6, 1024;
	st.global.u64 	[%rd2+16], %rd6;
	st.global.u64 	[%rd2+24], %rd4;
	membar.sys;
	atom.global.or.b32 	%r9, [%rd2], 0;
	setp.eq.s32 	%p4, %r9, 2;
	@%p4 bra 	$L__BB0_7;
$L__BB0_6:
	mov.b32 	%r10, 1000;
	// begin inline asm
	nanosleep.u32 %r10;
	// end inline asm
	atom.global.or.b32 	%r11, [%rd2], 0;
	setp.ne.s32 	%p5, %r11, 2;
	@%p5 bra 	$L__BB0_6;
$L__BB0_7:
	ld.global.u32 	%r3, [%rd2+32];
	membar.sys;
	mov.b32 	%r12, 0;
	st.volatile.global.u32 	[%rd2], %r12;
	setp.lt.s32 	%p6, %r3, 1;
	@%p6 bra 	$L__BB0_4;
	cvta.to.global.u64 	%rd9, %rd4;
	add.u64 	%rd10, %SP, 0;
	add.u64 	%rd11, %SPL, 0;
	ld.global.s8 	%r15, [%rd9];
	ld.global.s8 	%r16, [%rd9+1];
	ld.global.s8 	%r17, [%rd9+2];
	ld.global.s8 	%r18, [%rd9+3];
	st.local.v2.u32 	[%rd11], {%r3, %r15};
	st.local.v2.u32 	[%rd11+8], {%r16, %r17};
	st.local.u32 	[%rd11+16], %r18;
	mov.u64 	%rd12, $str;
	cvta.global.u64 	%rd13, %rd12;
	{ // callseq 1, 0
	.param .b64 param0;
	st.param.b64 	[param0], %rd13;
	.param .b64 param1;
	st.param.b64 	[param1], %rd10;
	.param .b32 retval0;
	call.uni (retval0), 
	vprintf, 
	(
	param0, 
	param1
	);
	ld.param.b32 	%r19, [retval0];
	} // callseq 1
$L__BB0_9:
	ret;

}


// ===== COMPILED SASS (sm_100) =====

	.target	sm_100

	.elftype	@"ET_EXEC"


//--------------------- .note.nv.tkinfo           --------------------------
	.section	.note.nv.tkinfo,"",@"SHT_NOTE"
	.sectionflags	@"SHF_NOTE_NV_TKINFO"
	.tkinfo
        /*0018*/ 	.word	0x00000002
        /*0030*/ 	.string	""
        /*0030*/ 	.string	"ptxas"
        /*0030*/ 	.string	"Cuda compilation tools, release 13.0, V13.0.88"
        /*0030*/ 	.string	"Build cuda_13.0.r13.0/compiler.36424714_0"
        /*0030*/ 	.string	"-arch sm_100 -m 64 "



//--------------------- .note.nv.cuinfo           --------------------------
	.section	.note.nv.cuinfo,"",@"SHT_NOTE"
	.sectionflags	@"SHF_NOTE_NV_CUINFO"
        /*0018*/ 	.short	0x0002
        /*001a*/ 	.short	0x0064
        /*001c*/ 	.short	0x0082
	.zero		2


//--------------------- .nv.info                  --------------------------
	.section	.nv.info,"",@"SHT_CUDA_INFO"
	.align	4


	//----- nvinfo : EIATTR_REGCOUNT
	.align		4
        /*0000*/ 	.byte	0x04, 0x2f
        /*0002*/ 	.short	(.L_3 - .L_2)
	.align		4
.L_2:
        /*0004*/ 	.word	index@(_Z11user_kernelP10SyscallReqiiPc)
        /*0008*/ 	.word	0x00000018


	//----- nvinfo : EIATTR_FRAME_SIZE
	.align		4
.L_3:
        /*000c*/ 	.byte	0x04, 0x11
        /*000e*/ 	.short	(.L_5 - .L_4)
	.align		4
.L_4:
        /*0010*/ 	.word	index@(_Z11user_kernelP10SyscallReqiiPc)
        /*0014*/ 	.word	0x00000018


	//----- nvinfo : EIATTR_MIN_STACK_SIZE
	.align		4
.L_5:
        /*0018*/ 	.byte	0x04, 0x12
        /*001a*/ 	.short	(.L_7 - .L_6)
	.align		4
.L_6:
        /*001c*/ 	.word	index@(_Z11user_kernelP10SyscallReqiiPc)
        /*0020*/ 	.word	0x00000018
.L_7:


//--------------------- .nv.compat                --------------------------
	.section	.nv.compat,"",@"SHT_CUDA_COMPAT_INFO"
	.align	4
        /*0000*/ 	.byte	0x02, 0x09, 0x00, 0x00, 0x02, 0x02, 0x01, 0x00, 0x02, 0x05, 0x05, 0x00, 0x03, 0x07, 0x01, 0x01
        /*0010*/ 	.byte	0x02, 0x03, 0x00, 0x00, 0x02, 0x06, 0x01, 0x00, 0x04, 0x0b, 0x08, 0x00, 0x09, 0x00, 0x00, 0x00
        /*0020*/ 	.byte	0x00, 0x00, 0x00, 0x00


//--------------------- .nv.info._Z11user_kernelP10SyscallReqiiPc --------------------------
	.section	.nv.info._Z11user_kernelP10SyscallReqiiPc,"",@"SHT_CUDA_INFO"
	.sectionflags	@""
	.align	4


	//----- nvinfo : EIATTR_CUDA_API_VERSION
	.align		4
        /*0000*/ 	.byte	0x04, 0x37
        /*0002*/ 	.short	(.L_9 - .L_8)
.L_8:
        /*0004*/ 	.word	0x00000082


	//----- nvinfo : EIATTR_KPARAM_INFO
	.align		4
.L_9:
        /*0008*/ 	.byte	0x04, 0x17
        /*000a*/ 	.short	(.L_11 - .L_10)
.L_10:
        /*000c*/ 	.word	0x00000000
        /*0010*/ 	.short	0x0003
        /*0012*/ 	.short	0x0010
        /*0014*/ 	.byte	0x00, 0xf5, 0x21, 0x00


	//----- nvinfo : EIATTR_KPARAM_INFO
	.align		4
.L_11:
        /*0018*/ 	.byte	0x04, 0x17
        /*001a*/ 	.short	(.L_13 - .L_12)
.L_12:
        /*001c*/ 	.word	0x00000000
        /*0020*/ 	.short	0x0002
        /*0022*/ 	.short	0x000c
        /*0024*/ 	.byte	0x00, 0xf0, 0x11, 0x00


	//----- nvinfo : EIATTR_KPARAM_INFO
	.align		4
.L_13:
        /*0028*/ 	.byte	0x04, 0x17
        /*002a*/ 	.short	(.L_15 - .L_14)
.L_14:
        /*002c*/ 	.word	0x00000000
        /*0030*/ 	.short	0x0001
        /*0032*/ 	.short	0x0008
        /*0034*/ 	.byte	0x00, 0xf0, 0x11, 0x00


	//----- nvinfo : EIATTR_KPARAM_INFO
	.align		4
.L_15:
        /*0038*/ 	.byte	0x04, 0x17
        /*003a*/ 	.short	(.L_17 - .L_16)
.L_16:
        /*003c*/ 	.word	0x00000000
        /*0040*/ 	.short	0x0000
        /*0042*/ 	.short	0x0000
        /*0044*/ 	.byte	0x00, 0xf5, 0x21, 0x00


	//----- nvinfo : EIATTR_SPARSE_MMA_MASK
	.align		4
.L_17:
        /*0048*/ 	.byte	0x03, 0x50
        /*004a*/ 	.short	0x0000


	//----- nvinfo : EIATTR_MAXREG_COUNT
	.align		4
        /*004c*/ 	.byte	0x03, 0x1b
        /*004e*/ 	.short	0x00ff


	//----- nvinfo : EIATTR_EXTERNS
	.align		4
        /*0050*/ 	.byte	0x04, 0x0f
        /*0052*/ 	.short	(.L_19 - .L_18)


	//   ....[0]....
	.align		4
.L_18:
        /*0054*/ 	.word	index@(vprintf)


	//----- nvinfo : EIATTR_MERCURY_ISA_VERSION
	.align		4
.L_19:
        /*0058*/ 	.byte	0x03, 0x5f
        /*005a*/ 	.short	0x0101


	//----- nvinfo : EIATTR_VRC_CTA_INIT_COUNT
	.align		4
        /*005c*/ 	.byte	0x02, 0x4a
	.zero		1
	.zero		1


	//----- nvinfo : EIATTR_SYSCALL_OFFSETS
	.align		4
        /*0060*/ 	.byte	0x04, 0x46
        /*0062*/ 	.short	(.L_21 - .L_20)


	//   ....[0]....
.L_20:
        /*0064*/ 	.word	0x000005e0


	//   ....[1]....
        /*0068*/ 	.word	0x00000680


	//----- nvinfo : EIATTR_EXIT_INSTR_OFFSETS
	.align		4
.L_21:
        /*006c*/ 	.byte	0x04, 0x1c
        /*006e*/ 	.short	(.L_23 - .L_22)


	//   ....[0]....
.L_22:
        /*0070*/ 	.word	0x000005f0


	//   ....[1]....
        /*0074*/ 	.word	0x00000690


	//----- nvinfo : EIATTR_CRS_STACK_SIZE
	.align		4
.L_23:
        /*0078*/ 	.byte	0x04, 0x1e
        /*007a*/ 	.short	(.L_25 - .L_24)
.L_24:
        /*007c*/ 	.word	0x00000000


	//----- nvinfo : EIATTR_CBANK_PARAM_SIZE
	.align		4
.L_25:
        /*0080*/ 	.byte	0x03, 0x19
        /*0082*/ 	.short	0x0018


	//----- nvinfo : EIATTR_PARAM_CBANK
	.align		4
        /*0084*/ 	.byte	0x04, 0x0a
        /*0086*/ 	.short	(.L_27 - .L_26)
	.align		4
.L_26:
        /*0088*/ 	.word	index@(.nv.constant0._Z11user_kernelP10SyscallReqiiPc)
        /*008c*/ 	.short	0x0380
        /*008e*/ 	.short	0x0018


	//----- nvinfo : EIATTR_SW_WAR
	.align		4
.L_27:
        /*0090*/ 	.byte	0x04, 0x36
        /*0092*/ 	.short	(.L_29 - .L_28)
.L_28:
        /*0094*/ 	.word	0x00000008
.L_29:


//--------------------- .nv.callgraph             --------------------------
	.section	.nv.callgraph,"",@"SHT_CUDA_CALLGRAPH"
	.align	4
	.sectionentsize	8
	.align		4
        /*0000*/ 	.word	0x00000000
	.align		4
        /*0004*/ 	.word	0xffffffff
	.align		4
        /*0008*/ 	.word	index@(_Z11user_kernelP10SyscallReqiiPc)
	.align		4
        /*000c*/ 	.word	index@(vprintf)
	.align		4
        /*0010*/ 	.word	0x00000000
	.align		4
        /*0014*/ 	.word	0xfffffffe
	.align		4
        /*0018*/ 	.word	0x00000000
	.align		4
        /*001c*/ 	.word	0xfffffffd
	.align		4
        /*0020*/ 	.word	0x00000000
	.align		4
        /*0024*/ 	.word	0xfffffffc


//--------------------- .nv.constant4             --------------------------
	.section	.nv.constant4,"a",@progbits
	.align	8
	.align		8
.nv.constant4:
        /*0000*/ 	.dword	vprintf
	.align		8
        /*0008*/ 	.dword	$str
	.align		8
        /*0010*/ 	.dword	$str$1


//--------------------- .text._Z11user_kernelP10SyscallReqiiPc --------------------------
	.section	.text._Z11user_kernelP10SyscallReqiiPc,"ax",@progbits
	.align	128
        .global         _Z11user_kernelP10SyscallReqiiPc
        .type           _Z11user_kernelP10SyscallReqiiPc,@function
        .size           _Z11user_kernelP10SyscallReqiiPc,(.L_x_11 - _Z11user_kernelP10SyscallReqiiPc)
        .other          _Z11user_kernelP10SyscallReqiiPc,@"STO_CUDA_ENTRY STV_DEFAULT"
_Z11user_kernelP10SyscallReqiiPc:
.text._Z11user_kernelP10SyscallReqiiPc:
[----:B------:R-:W0:Y:S01]  /*0000*/  LDC R1, c[0x0][0x37c] ;  /* 0x0000df00ff017b82 */ /* 0x000e220000000800 */
[----:B------:R-:W1:Y:S01]  /*0010*/  LDCU UR6, c[0x0][0x388] ;  /* 0x00007100ff0677ac */ /* 0x000e620008000800 */
[----:B0-----:R-:W-:Y:S01]  /*0020*/  VIADD R1, R1, 0xffffffe8 ;  /* 0xffffffe801017836 */ /* 0x001fe20000000000 */
[----:B------:R-:W-:Y:S01]  /*0030*/  BSSY B6, `(.L_x_0) ;  /* 0x000005d000067945 */ /* 0x000fe20003800000 */
[----:B------:R-:W0:Y:S01]  /*0040*/  LDCU UR4, c[0x0][0x2f8] ;  /* 0x00005f00ff0477ac */ /* 0x000e220008000800 */
[----:B------:R-:W2:Y:S01]  /*0050*/  LDCU UR5, c[0x0][0x2fc] ;  /* 0x00005f80ff0577ac */ /* 0x000ea20008000800 */
[----:B-1----:R-:W-:Y:S01]  /*0060*/  UISETP.GE.AND UP0, UPT, UR6, 0x1, UPT ;  /* 0x000000010600788c */ /* 0x002fe2000bf06270 */
[----:B0-----:R-:W-:-:S05]  /*0070*/  IADD3 R6, P0, PT, R1, UR4, RZ ;  /* 0x0000000401067c10 */ /* 0x001fca000ff1e0ff */
[----:B--2---:R-:W-:-:S03]  /*0080*/  IMAD.X R7, RZ, RZ, UR5, P0 ;  /* 0x00000005ff077e24 */ /* 0x004fc600080e06ff */
[----:B------:R-:W-:Y:S05]  /*0090*/  BRA.U !UP0, `(.L_x_1) ;  /* 0x0000000508587547 */ /* 0x000fea000b800000 */
[----:B------:R-:W0:Y:S01]  /*00a0*/  LDCU.64 UR4, c[0x0][0x380] ;  /* 0x00007000ff0477ac */ /* 0x000e220008000a00 */
[----:B------:R-:W-:Y:S02]  /*00b0*/  HFMA2 R8, -RZ, RZ, 0, 0 ;  /* 0x00000000ff087431 */ /* 0x000fe400000001ff */
[----:B------:R-:W-:Y:S02]  /*00c0*/  IMAD.MOV.U32 R9, RZ, RZ, 0x1 ;  /* 0x00000001ff097424 */ /* 0x000fe400078e00ff */
[----:B0-----:R-:W-:Y:S02]  /*00d0*/  IMAD.U32 R4, RZ, RZ, UR4 ;  /* 0x00000004ff047e24 */ /* 0x001fe4000f8e00ff */
[----:B------:R-:W-:-:S05]  /*00e0*/  IMAD.U32 R5, RZ, RZ, UR5 ;  /* 0x00000005ff057e24 */ /* 0x000fca000f8e00ff */
[----:B------:R-:W2:Y:S01]  /*00f0*/  ATOMG.E.CAS.STRONG.GPU PT, R4, [R4], R8, R9 ;  /* 0x00000008040473a9 */ /* 0x000ea200001ee109 */
[----:B------:R-:W0:Y:S01]  /*0100*/  LDCU.64 UR36, c[0x0][0x358] ;  /* 0x00006b00ff2477ac */ /* 0x000e220008000a00 */
[----:B------:R-:W-:Y:S01]  /*0110*/  IMAD.U32 R2, RZ, RZ, UR4 ;  /* 0x00000004ff027e24 */ /* 0x000fe2000f8e00ff */
[----:B------:R-:W-:Y:S01]  /*0120*/  MOV R3, UR5 ;  /* 0x0000000500037c02 */ /* 0x000fe20008000f00 */
[----:B------:R-:W-:Y:S01]  /*0130*/  BSSY B0, `(.L_x_2) ;  /* 0x0000014000007945 */ /* 0x000fe20003800000 */
[----:B--2---:R-:W-:-:S13]  /*0140*/  ISETP.NE.AND P0, PT, R4, RZ, PT ;  /* 0x000000ff0400720c */ /* 0x004fda0003f05270 */
[----:B0-----:R-:W-:Y:S05]  /*0150*/  @!P0 BRA `(.L_x_3) ;  /* 0x0000000000448947 */ /* 0x001fea0003800000 */
[----:B------:R-:W0:Y:S01]  /*0160*/  LDC.64 R4, c[0x0][0x380] ;  /* 0x0000e000ff047b82 */ /* 0x000e220000000a00 */
[----:B------:R-:W-:Y:S01]  /*0170*/  BSSY B1, `(.L_x_3) ;  /* 0x000000f000017945 */ /* 0x000fe20003800000 */
[----:B------:R-:W-:Y:S01]  /*0180*/  IMAD.MOV.U32 R9, RZ, RZ, RZ ;  /* 0x000000ffff097224 */ /* 0x000fe200078e00ff */
[----:B------:R-:W1:Y:S01]  /*0190*/  LDCU UR38, c[0x0][0x388] ;  /* 0x00007100ff2677ac */ /* 0x000e620008000800 */
[----:B------:R-:W-:-:S07]  /*01a0*/  IMAD.MOV.U32 R11, RZ, RZ, 0x1 ;  /* 0x00000001ff0b7424 */ /* 0x000fce00078e00ff */
.L_x_4:
[----:B------:R-:W-:Y:S01]  /*01b0*/  VIADD R9, R9, 0x1 ;  /* 0x0000000109097836 */ /* 0x000fe20000000000 */
[----:B------:R-:W-:Y:S05]  /*01c0*/  YIELD ;  /* 0x0000000000007946 */ /* 0x000fea0003800000 */
[----:B-1----:R-:W-:-:S13]  /*01d0*/  ISETP.NE.AND P0, PT, R9, UR38, PT ;  /* 0x0000002609007c0c */ /* 0x002fda000bf05270 */
[----:B------:R-:W-:Y:S05]  /*01e0*/  @!P0 BREAK B1 ;  /* 0x0000000000018942 */ /* 0x000fea0003800000 */
[----:B------:R-:W-:Y:S05]  /*01f0*/  @!P0 BREAK B0 ;  /* 0x0000000000008942 */ /* 0x000fea0003800000 */
[----:B------:R-:W-:Y:S05]  /*0200*/  @!P0 BRA `(.L_x_1) ;  /* 0x0000000000fc8947 */ /* 0x000fea0003800000 */
[----:B------:R-:W-:Y:S01]  /*0210*/  MOV R10, RZ ;  /* 0x000000ff000a7202 */ /* 0x000fe20000000f00 */
[----:B0-----:R-:W-:-:S05]  /*0220*/  IMAD.WIDE.U32 R2, R9, 0x28, R4 ;  /* 0x0000002809027825 */ /* 0x001fca00078e0004 */
[----:B------:R-:W2:Y:S02]  /*0230*/  ATOMG.E.CAS.STRONG.GPU PT, R0, [R2], R10, R11 ;  /* 0x0000000a020073a9 */ /* 0x000ea400001ee10b */
[----:B--2---:R-:W-:-:S13]  /*0240*/  ISETP.NE.AND P0, PT, R0, RZ, PT ;  /* 0x000000ff0000720c */ /* 0x004fda0003f05270 */
[----:B------:R-:W-:Y:S05]  /*0250*/  @P0 BRA `(.L_x_4) ;  /* 0xfffffffc00d40947 */ /* 0x000fea000383ffff */
[----:B------:R-:W-:Y:S05]  /*0260*/  BSYNC B1 ;  /* 0x0000000000017941 */ /* 0x000fea0003800000 */
.L_x_3:
[----:B------:R-:W-:Y:S05]  /*0270*/  BSYNC B0 ;  /* 0x0000000000007941 */ /* 0x000fea0003800000 */
.L_x_2:
[----:B------:R-:W0:Y:S01]  /*0280*/  LDC.64 R8, c[0x0][0x390] ;  /* 0x0000e400ff087b82 */ /* 0x000e220000000a00 */
[----:B------:R-:W-:Y:S02]  /*0290*/  HFMA2 R11, -RZ, RZ, 0, 5.9604644775390625e-08 ;  /* 0x00000001ff0b7431 */ /* 0x000fe400000001ff */
[----:B------:R-:W-:Y:S02]  /*02a0*/  IMAD.MOV.U32 R4, RZ, RZ, 0x400 ;  /* 0x00000400ff047424 */ /* 0x000fe400078e00ff */
[----:B------:R-:W-:-:S03]  /*02b0*/  IMAD.MOV.U32 R5, RZ, RZ, 0x0 ;  /* 0x00000000ff057424 */ /* 0x000fc600078e00ff */
[----:B------:R-:W1:Y:S02]  /*02c0*/  LDC R13, c[0x0][0x38c] ;  /* 0x0000e300ff0d7b82 */ /* 0x000e640000000800 */
[----:B------:R2:W-:Y:S04]  /*02d0*/  STG.E.64 desc[UR36][R2.64+0x10], R4 ;  /* 0x0000100402007986 */ /* 0x0005e8000c101b24 */
[----:B------:R2:W-:Y:S04]  /*02e0*/  STG.E desc[UR36][R2.64+0x4], R11 ;  /* 0x0000040b02007986 */ /* 0x0005e8000c101924 */
[----:B0-----:R2:W-:Y:S04]  /*02f0*/  STG.E.64 desc[UR36][R2.64+0x18], R8 ;  /* 0x0000180802007986 */ /* 0x0015e8000c101b24 */
[----:B-1----:R2:W-:Y:S01]  /*0300*/  STG.E desc[UR36][R2.64+0x8], R13 ;  /* 0x0000080d02007986 */ /* 0x0025e2000c101924 */
[----:B------:R-:W-:Y:S01]  /*0310*/  @!PT LDS RZ, [RZ] ;  /* 0x00000000fffff984 */ /* 0x000fe20000000800 */
[----:B------:R-:W-:Y:S01]  /*0320*/  @!PT LDS RZ, [RZ] ;  /* 0x00000000fffff984 */ /* 0x000fe20000000800 */
[----:B------:R-:W-:Y:S01]  /*0330*/  @!PT LDS RZ, [RZ] ;  /* 0x00000000fffff984 */ /* 0x000fe20000000800 */
[----:B------:R-:W-:Y:S01]  /*0340*/  @!PT LDS RZ, [RZ] ;  /* 0x00000000fffff984 */ /* 0x000fe20000000800 */
[----:B------:R-:W-:-:S00]  /*0350*/  MEMBAR.ALL.CTA ;  /* 0x0000000000007992 */ /* 0x000fc00000008000 */
[----:B------:R-:W-:Y:S06]  /*0360*/  MEMBAR.SC.SYS ;  /* 0x0000000000007992 */ /* 0x000fec0000003000 */
[----:B------:R-:W-:-:S00]  /*0370*/  ERRBAR ;  /* 0x00000000000079ab */ /* 0x000fc00000000000 */
[----:B------:R-:W-:Y:S06]  /*0380*/  CGAERRBAR ;  /* 0x00000000000075ab */ /* 0x000fec0000000000 */
[----:B------:R-:W-:Y:S04]  /*0390*/  CCTL.IVALL ;  /* 0x00000000ff00798f */ /* 0x000fe80002000000 */
[----:B------:R-:W3:Y:S01]  /*03a0*/  ATOMG.E.OR.STRONG.GPU PT, R0, desc[UR36][R2.64], RZ ;  /* 0x800000ff020079a8 */ /* 0x000ee2000b1ef124 */
[----:B------:R-:W-:Y:S01]  /*03b0*/  BSSY B0, `(.L_x_5) ;  /* 0x0000007000007945 */ /* 0x000fe20003800000 */
[----:B---3--:R-:W-:-:S13]  /*03c0*/  ISETP.NE.AND P0, PT, R0, 0x2, PT ;  /* 0x000000020000780c */ /* 0x008fda0003f05270 */
[----:B--2---:R-:W-:Y:S05]  /*03d0*/  @!P0 BRA `(.L_x_6) ;  /* 0x0000000000108947 */ /* 0x004fea0003800000 */
.L_x_7:
[----:B------:R-:W-:Y:S05]  /*03e0*/  NANOSLEEP 0x3e8 ;  /* 0x000003e80000795d */ /* 0x000fea0003800000 */
[----:B------:R-:W2:Y:S02]  /*03f0*/  ATOMG.E.OR.STRONG.GPU PT, R0, desc[UR36][R2.64], RZ ;  /* 0x800000ff020079a8 */ /* 0x000ea4000b1ef124 */
[----:B--2---:R-:W-:-:S13]  /*0400*/  ISETP.NE.AND P0, PT, R0, 0x2, PT ;  /* 0x000000020000780c */ /* 0x004fda0003f05270 */
[----:B------:R-:W-:Y:S05]  /*0410*/  @P0 BRA `(.L_x_7) ;  /* 0xfffffffc00f00947 */ /* 0x000fea000383ffff */
.L_x_6:
[----:B------:R-:W-:Y:S05]  /*0420*/  BSYNC B0 ;  /* 0x0000000000007941 */ /* 0x000fea0003800000 */
.L_x_5:
[----:B------:R-:W2:Y:S01]  /*0430*/  LDG.E R12, desc[UR36][R2.64+0x20] ;  /* 0x00002024020c7981 */ /* 0x000ea2000c1e1900 */
        /* <DEDUP_REMOVED lines=9> */
[----:B------:R1:W-:Y:S01]  /*04d0*/  STG.E.STRONG.SYS desc[UR36][R2.64], RZ ;  /* 0x000000ff02007986 */ /* 0x0003e2000c115924 */
[----:B--2---:R-:W-:-:S13]  /*04e0*/  ISETP.GE.AND P0, PT, R12, 0x1, PT ;  /* 0x000000010c00780c */ /* 0x004fda0003f06270 */
[----:B-1----:R-:W-:Y:S05]  /*04f0*/  @!P0 BRA `(.L_x_1) ;  /* 0x0000000000408947 */ /* 0x002fea0003800000 */
[----:B------:R-:W0:Y:S01]  /*0500*/  LDC.64 R2, c[0x0][0x390] ;  /* 0x0000e400ff027b82 */ /* 0x000e220000000a00 */
[----:B------:R-:W-:Y:S01]  /*0510*/  MOV R10, 0x0 ;  /* 0x00000000000a7802 */ /* 0x000fe20000000f00 */
[----:B------:R-:W1:Y:S01]  /*0520*/  LDCU.64 UR4, c[0x4][0x8] ;  /* 0x01000100ff0477ac */ /* 0x000e620008000a00 */
[----:B0-----:R-:W2:Y:S04]  /*0530*/  LDG.E.S8 R13, desc[UR36][R2.64] ;  /* 0x00000024020d7981 */ /* 0x001ea8000c1e1300 */
[----:B------:R-:W3:Y:S04]  /*0540*/  LDG.E.S8 R8, desc[UR36][R2.64+0x1] ;  /* 0x0000012402087981 */ /* 0x000ee8000c1e1300 */
[----:B------:R-:W3:Y:S04]  /*0550*/  LDG.E.S8 R9, desc[UR36][R2.64+0x2] ;  /* 0x0000022402097981 */ /* 0x000ee8000c1e1300 */
[----:B------:R-:W4:Y:S01]  /*0560*/  LDG.E.S8 R0, desc[UR36][R2.64+0x3] ;  /* 0x0000032402007981 */ /* 0x000f22000c1e1300 */
[----:B------:R-:W0:Y:S01]  /*0570*/  LDC.64 R10, c[0x4][R10] ;  /* 0x010000000a0a7b82 */ /* 0x000e220000000a00 */
[----:B-1----:R-:W-:-:S02]  /*0580*/  IMAD.U32 R4, RZ, RZ, UR4 ;  /* 0x00000004ff047e24 */ /* 0x002fc4000f8e00ff */
[----:B------:R-:W-:Y:S01]  /*0590*/  IMAD.U32 R5, RZ, RZ, UR5 ;  /* 0x00000005ff057e24 */ /* 0x000fe2000f8e00ff */
[----:B--2---:R1:W-:Y:S04]  /*05a0*/  STL.64 [R1], R12 ;  /* 0x0000000c01007387 */ /* 0x0043e80000100a00 */
[----:B---3--:R1:W-:Y:S04]  /*05b0*/  STL.64 [R1+0x8], R8 ;  /* 0x0000080801007387 */ /* 0x0083e80000100a00 */
[----:B0---4-:R1:W-:Y:S02]  /*05c0*/  STL [R1+0x10], R0 ;  /* 0x0000100001007387 */ /* 0x0113e40000100800 */
[----:B------:R-:W-:-:S07]  /*05d0*/  LEPC R20, `(.L_x_8) ;  /* 0x000000001014794e */ /* 0x000fce0000000000 */
[----:B-1----:R-:W-:Y:S05]  /*05e0*/  CALL.ABS.NOINC R10 ;  /* 0x000000000a007343 */ /* 0x002fea0003c00000 */
.L_x_8:
[----:B------:R-:W-:Y:S05]  /*05f0*/  EXIT ;  /* 0x000000000000794d */ /* 0x000fea0003800000 */
.L_x_1:
[----:B------:R-:W-:Y:S05]  /*0600*/  BSYNC B6 ;  /* 0x0000000000067941 */ /* 0x000fea0003800000 */
.L_x_0:
[----:B------:R-:W-:Y:S01]  /*0610*/  MOV R0, 0x0 ;  /* 0x0000000000007802 */ /* 0x000fe20000000f00 */
[----:B------:R-:W0:Y:S01]  /*0620*/  LDCU.64 UR4, c[0x4][0x10] ;  /* 0x01000200ff0477ac */ /* 0x000e220008000a00 */
[----:B------:R-:W-:Y:S02]  /*0630*/  CS2R R6, SRZ ;  /* 0x0000000000067805 */ /* 0x000fe4000001ff00 */
[----:B------:R1:W2:Y:S01]  /*0640*/  LDC.64 R2, c[0x4][R0] ;  /* 0x0100000000027b82 */ /* 0x0002a20000000a00 */
[----:B0-----:R-:W-:Y:S01]  /*0650*/  MOV R4, UR4 ;  /* 0x0000000400047c02 */ /* 0x001fe20008000f00 */
[----:B-1----:R-:W-:-:S07]  /*0660*/  IMAD.U32 R5, RZ, RZ, UR5 ;  /* 0x00000005ff057e24 */ /* 0x002fce000f8e00ff */
[----:B------:R-:W-:-:S07]  /*0670*/  LEPC R20, `(.L_x_9) ;  /* 0x000000001014794e */ /* 0x000fce0000000000 */
[----:B--2---:R-:W-:Y:S05]  /*0680*/  CALL.ABS.NOINC R2 ;  /* 0x0000000002007343 */ /* 0x004fea0003c00000 */
.L_x_9:
[----:B------:R-:W-:Y:S05]  /*0690*/  EXIT ;  /* 0x000000000000794d */ /* 0x000fea0003800000 */
.L_x_10:
[----:B------:R-:W-:-:S00]  /*06a0*/  BRA `(.L_x_10) ;  /* 0xfffffffc00fc7947 */ /* 0x000fc0000383ffff */
[----:B------:R-:W-:-:S00]  /*06b0*/  NOP ;  /* 0x0000000000007918 */ /* 0x000fc00000000000 */
        /* <DEDUP_REMOVED lines=12> */
.L_x_11:


//--------------------- .nv.global.init           --------------------------
	.section	.nv.global.init,"aw",@progbits
.nv.global.init:
	.type		$str$1,@object
	.size		$str$1,($str - $str$1)
$str$1:
        /*0000*/ 	.byte	0x5b, 0x47, 0x50, 0x55, 0x5d, 0x20, 0x52, 0x65, 0x61, 0x64, 0x20, 0x66, 0x61, 0x69, 0x6c, 0x65
        /*0010*/ 	.byte	0x64, 0x20, 0x6f, 0x72, 0x20, 0x65, 0x6d, 0x70, 0x74, 0x79, 0x2e, 0x0a, 0x00
	.type		$str,@object
	.size		$str,(.L_0 - $str)
$str:
        /*001d*/ 	.byte	0x5b, 0x47, 0x50, 0x55, 0x5d, 0x20, 0x52, 0x65, 0x61, 0x64, 0x20, 0x25, 0x64, 0x20, 0x62, 0x79
        /*002d*/ 	.byte	0x74, 0x65, 0x73, 0x2e, 0x20, 0x46, 0x69, 0x72, 0x73, 0x74, 0x20, 0x34, 0x20, 0x63, 0x68, 0x61
        /*003d*/ 	.byte	0x72, 0x73, 0x3a, 0x20, 0x25, 0x63, 0x25, 0x63, 0x25, 0x63, 0x25, 0x63, 0x0a, 0x00
.L_0:


//--------------------- .nv.shared.reserved.0     --------------------------
	.section	.nv.shared.reserved.0,"aw",@nobits
	.weak		__nv_reservedSMEM_offset_0_alias
	.size		__nv_reservedSMEM_offset_0_alias, 0, 64
	.other		__nv_reservedSMEM_offset_0_alias,@"STO_CUDA_RESERVED_SHARED STV_DEFAULT"
__nv_reservedSMEM_offset_0_alias:
	.zero		0
	.zero		64


//--------------------- .nv.constant0._Z11user_kernelP10SyscallReqiiPc --------------------------
	.section	.nv.constant0._Z11user_kernelP10SyscallReqiiPc,"a",@progbits
	.sectionflags	@""
	.align	4
.nv.constant0._Z11user_kernelP10SyscallReqiiPc:
	.zero		920


//--------------------- SYMBOLS --------------------------

	.type		.nv.reservedSmem.offset0,@object
	.size		.nv.reservedSmem.offset0,0x4
	.type		vprintf,@function
